//
// Generated by NVIDIA NVVM Compiler
//
// Compiler Build ID: CL-36424714
// Cuda compilation tools, release 13.0, V13.0.88
// Based on NVVM 20.0.0
//

.version 9.0
.target sm_100
.address_size 64

	// .globl	_Z14matrixMultiplyPKdS0_Pdx

.visible .entry _Z14matrixMultiplyPKdS0_Pdx(
	.param .u64 .ptr .align 1 _Z14matrixMultiplyPKdS0_Pdx_param_0,
	.param .u64 .ptr .align 1 _Z14matrixMultiplyPKdS0_Pdx_param_1,
	.param .u64 .ptr .align 1 _Z14matrixMultiplyPKdS0_Pdx_param_2,
	.param .u64 _Z14matrixMultiplyPKdS0_Pdx_param_3
)
{
	.reg .pred 	%p<10>;
	.reg .b32 	%r<9>;
	.reg .b64 	%rd<103>;
	.reg .b64 	%fd<68>;

	ld.param.u64 	%rd24, [_Z14matrixMultiplyPKdS0_Pdx_param_0];
	ld.param.u64 	%rd25, [_Z14matrixMultiplyPKdS0_Pdx_param_1];
	ld.param.u64 	%rd23, [_Z14matrixMultiplyPKdS0_Pdx_param_3];
	cvta.to.global.u64 	%rd1, %rd25;
	cvta.to.global.u64 	%rd2, %rd24;
	mov.u32 	%r1, %ctaid.y;
	mov.u32 	%r2, %ntid.y;
	mov.u32 	%r3, %tid.y;
	mad.lo.s32 	%r4, %r1, %r2, %r3;
	cvt.u64.u32 	%rd3, %r4;
	mov.u32 	%r5, %ctaid.x;
	mov.u32 	%r6, %ntid.x;
	mov.u32 	%r7, %tid.x;
	mad.lo.s32 	%r8, %r5, %r6, %r7;
	cvt.u64.u32 	%rd4, %r8;
	setp.lt.s64 	%p1, %rd23, 1;
	mov.f64 	%fd67, 0d0000000000000000;
	@%p1 bra 	$L__BB0_12;
	mul.lo.s64 	%rd5, %rd23, %rd3;
	and.b64  	%rd6, %rd23, 7;
	setp.lt.u64 	%p2, %rd23, 8;
	mov.f64 	%fd67, 0d0000000000000000;
	mov.b64 	%rd101, 0;
	@%p2 bra 	$L__BB0_4;
	and.b64  	%rd101, %rd23, 9223372036854775800;
	shl.b64 	%rd27, %rd4, 3;
	add.s64 	%rd98, %rd1, %rd27;
	shl.b64 	%rd28, %rd5, 3;
	add.s64 	%rd29, %rd28, %rd2;
	add.s64 	%rd97, %rd29, 32;
	mov.f64 	%fd67, 0d0000000000000000;
	mov.u64 	%rd99, %rd101;
$L__BB0_3:
	.pragma "nounroll";
	ld.global.f64 	%fd17, [%rd97+-32];
	ld.global.f64 	%fd18, [%rd98];
	fma.rn.f64 	%fd19, %fd17, %fd18, %fd67;
	ld.global.f64 	%fd20, [%rd97+-24];
	shl.b64 	%rd30, %rd23, 3;
	add.s64 	%rd31, %rd98, %rd30;
	ld.global.f64 	%fd21, [%rd31];
	fma.rn.f64 	%fd22, %fd20, %fd21, %fd19;
	ld.global.f64 	%fd23, [%rd97+-16];
	add.s64 	%rd32, %rd31, %rd30;
	ld.global.f64 	%fd24, [%rd32];
	fma.rn.f64 	%fd25, %fd23, %fd24, %fd22;
	ld.global.f64 	%fd26, [%rd97+-8];
	add.s64 	%rd33, %rd32, %rd30;
	ld.global.f64 	%fd27, [%rd33];
	fma.rn.f64 	%fd28, %fd26, %fd27, %fd25;
	ld.global.f64 	%fd29, [%rd97];
	add.s64 	%rd34, %rd33, %rd30;
	ld.global.f64 	%fd30, [%rd34];
	fma.rn.f64 	%fd31, %fd29, %fd30, %fd28;
	ld.global.f64 	%fd32, [%rd97+8];
	add.s64 	%rd35, %rd34, %rd30;
	ld.global.f64 	%fd33, [%rd35];
	fma.rn.f64 	%fd34, %fd32, %fd33, %fd31;
	ld.global.f64 	%fd35, [%rd97+16];
	add.s64 	%rd36, %rd35, %rd30;
	ld.global.f64 	%fd36, [%rd36];
	fma.rn.f64 	%fd37, %fd35, %fd36, %fd34;
	ld.global.f64 	%fd38, [%rd97+24];
	add.s64 	%rd37, %rd36, %rd30;
	ld.global.f64 	%fd39, [%rd37];
	fma.rn.f64 	%fd67, %fd38, %fd39, %fd37;
	add.s64 	%rd99, %rd99, -8;
	shl.b64 	%rd38, %rd23, 6;
	add.s64 	%rd98, %rd98, %rd38;
	add.s64 	%rd97, %rd97, 64;
	setp.ne.s64 	%p3, %rd99, 0;
	@%p3 bra 	$L__BB0_3;
$L__BB0_4:
	setp.eq.s64 	%p4, %rd6, 0;
	@%p4 bra 	$L__BB0_12;
	and.b64  	%rd17, %rd23, 3;
	setp.lt.u64 	%p5, %rd6, 4;
	@%p5 bra 	$L__BB0_7;
	add.s64 	%rd39, %rd101, %rd5;
	shl.b64 	%rd40, %rd39, 3;
	add.s64 	%rd41, %rd2, %rd40;
	ld.global.f64 	%fd41, [%rd41];
	mad.lo.s64 	%rd42, %rd101, %rd23, %rd4;
	shl.b64 	%rd43, %rd42, 3;
	add.s64 	%rd44, %rd1, %rd43;
	ld.global.f64 	%fd42, [%rd44];
	fma.rn.f64 	%fd43, %fd41, %fd42, %fd67;
	add.s64 	%rd45, %rd101, 1;
	and.b64  	%rd46, %rd45, 4294967295;
	add.s64 	%rd47, %rd46, %rd5;
	shl.b64 	%rd48, %rd47, 3;
	add.s64 	%rd49, %rd2, %rd48;
	ld.global.f64 	%fd44, [%rd49];
	mad.lo.s64 	%rd50, %rd46, %rd23, %rd4;
	shl.b64 	%rd51, %rd50, 3;
	add.s64 	%rd52, %rd1, %rd51;
	ld.global.f64 	%fd45, [%rd52];
	fma.rn.f64 	%fd46, %fd44, %fd45, %fd43;
	add.s64 	%rd53, %rd101, 2;
	and.b64  	%rd54, %rd53, 4294967295;
	add.s64 	%rd55, %rd54, %rd5;
	shl.b64 	%rd56, %rd55, 3;
	add.s64 	%rd57, %rd2, %rd56;
	ld.global.f64 	%fd47, [%rd57];
	mad.lo.s64 	%rd58, %rd54, %rd23, %rd4;
	shl.b64 	%rd59, %rd58, 3;
	add.s64 	%rd60, %rd1, %rd59;
	ld.global.f64 	%fd48, [%rd60];
	fma.rn.f64 	%fd49, %fd47, %fd48, %fd46;
	add.s64 	%rd61, %rd101, 3;
	and.b64  	%rd62, %rd61, 4294967295;
	add.s64 	%rd63, %rd62, %rd5;
	shl.b64 	%rd64, %rd63, 3;
	add.s64 	%rd65, %rd2, %rd64;
	ld.global.f64 	%fd50, [%rd65];
	mad.lo.s64 	%rd66, %rd62, %rd23, %rd4;
	shl.b64 	%rd67, %rd66, 3;
	add.s64 	%rd68, %rd1, %rd67;
	ld.global.f64 	%fd51, [%rd68];
	fma.rn.f64 	%fd67, %fd50, %fd51, %fd49;
	add.s64 	%rd69, %rd101, 4;
	and.b64  	%rd101, %rd69, 4294967295;
$L__BB0_7:
	setp.eq.s64 	%p6, %rd17, 0;
	@%p6 bra 	$L__BB0_12;
	setp.eq.s64 	%p7, %rd17, 1;
	@%p7 bra 	$L__BB0_10;
	add.s64 	%rd70, %rd101, %rd5;
	shl.b64 	%rd71, %rd70, 3;
	add.s64 	%rd72, %rd2, %rd71;
	ld.global.f64 	%fd53, [%rd72];
	mad.lo.s64 	%rd73, %rd101, %rd23, %rd4;
	shl.b64 	%rd74, %rd73, 3;
	add.s64 	%rd75, %rd1, %rd74;
	ld.global.f64 	%fd54, [%rd75];
	fma.rn.f64 	%fd55, %fd53, %fd54, %fd67;
	add.s64 	%rd76, %rd101, 1;
	and.b64  	%rd77, %rd76, 4294967295;
	add.s64 	%rd78, %rd77, %rd5;
	shl.b64 	%rd79, %rd78, 3;
	add.s64 	%rd80, %rd2, %rd79;
	ld.global.f64 	%fd56, [%rd80];
	mad.lo.s64 	%rd81, %rd77, %rd23, %rd4;
	shl.b64 	%rd82, %rd81, 3;
	add.s64 	%rd83, %rd1, %rd82;
	ld.global.f64 	%fd57, [%rd83];
	fma.rn.f64 	%fd67, %fd56, %fd57, %fd55;
	add.s64 	%rd84, %rd101, 2;
	and.b64  	%rd101, %rd84, 4294967295;
$L__BB0_10:
	and.b64  	%rd85, %rd23, 1;
	setp.eq.b64 	%p8, %rd85, 1;
	not.pred 	%p9, %p8;
	@%p9 bra 	$L__BB0_12;
	add.s64 	%rd86, %rd101, %rd5;
	shl.b64 	%rd87, %rd86, 3;
	add.s64 	%rd88, %rd2, %rd87;
	ld.global.f64 	%fd58, [%rd88];
	mad.lo.s64 	%rd89, %rd101, %rd23, %rd4;
	shl.b64 	%rd90, %rd89, 3;
	add.s64 	%rd91, %rd1, %rd90;
	ld.global.f64 	%fd59, [%rd91];
	fma.rn.f64 	%fd67, %fd58, %fd59, %fd67;
$L__BB0_12:
	ld.param.u64 	%rd96, [_Z14matrixMultiplyPKdS0_Pdx_param_2];
	cvta.to.global.u64 	%rd92, %rd96;
	mad.lo.s64 	%rd93, %rd23, %rd3, %rd4;
	shl.b64 	%rd94, %rd93, 3;
	add.s64 	%rd95, %rd92, %rd94;
	st.global.f64 	[%rd95], %fd67;
	ret;

}


// ===== COMPILED SASS (sm_100) =====

	.target	sm_100

	.elftype	@"ET_EXEC"


//--------------------- .note.nv.tkinfo           --------------------------
	.section	.note.nv.tkinfo,"",@"SHT_NOTE"
	.sectionflags	@"SHF_NOTE_NV_TKINFO"
	.tkinfo
        /*0018*/ 	.word	0x00000002
        /*0030*/ 	.string	""
        /*0030*/ 	.string	"ptxas"
        /*0030*/ 	.string	"Cuda compilation tools, release 13.0, V13.0.88"
        /*0030*/ 	.string	"Build cuda_13.0.r13.0/compiler.36424714_0"
        /*0030*/ 	.string	"-arch sm_100 -m 64 "



//--------------------- .note.nv.cuinfo           --------------------------
	.section	.note.nv.cuinfo,"",@"SHT_NOTE"
	.sectionflags	@"SHF_NOTE_NV_CUINFO"
        /*0018*/ 	.short	0x0002
        /*001a*/ 	.short	0x0064
        /*001c*/ 	.short	0x0082
	.zero		2


//--------------------- .nv.info                  --------------------------
	.section	.nv.info,"",@"SHT_CUDA_INFO"
	.align	4


	//----- nvinfo : EIATTR_REGCOUNT
	.align		4
        /*0000*/ 	.byte	0x04, 0x2f
        /*0002*/ 	.short	(.L_1 - .L_0)
	.align		4
.L_0:
        /*0004*/ 	.word	index@(_Z14matrixMultiplyPKdS0_Pdx)
        /*0008*/ 	.word	0x0000001f


	//----- nvinfo : EIATTR_FRAME_SIZE
	.align		4
.L_1:
        /*000c*/ 	.byte	0x04, 0x11
        /*000e*/ 	.short	(.L_3 - .L_2)
	.align		4
.L_2:
        /*0010*/ 	.word	index@(_Z14matrixMultiplyPKdS0_Pdx)
        /*0014*/ 	.word	0x00000000


	//----- nvinfo : EIATTR_MIN_STACK_SIZE
	.align		4
.L_3:
        /*0018*/ 	.byte	0x04, 0x12
        /*001a*/ 	.short	(.L_5 - .L_4)
	.align		4
.L_4:
        /*001c*/ 	.word	index@(_Z14matrixMultiplyPKdS0_Pdx)
        /*0020*/ 	.word	0x00000000
.L_5:


//--------------------- .nv.compat                --------------------------
	.section	.nv.compat,"",@"SHT_CUDA_COMPAT_INFO"
	.align	4
        /*0000*/ 	.byte	0x02, 0x09, 0x00, 0x00, 0x02, 0x02, 0x01, 0x00, 0x02, 0x05, 0x05, 0x00, 0x03, 0x07, 0x01, 0x01
        /*0010*/ 	.byte	0x02, 0x03, 0x00, 0x00, 0x02, 0x06, 0x01, 0x00, 0x04, 0x0b, 0x08, 0x00, 0x01, 0x00, 0x00, 0x00
        /*0020*/ 	.byte	0x00, 0x00, 0x00, 0x00


//--------------------- .nv.info._Z14matrixMultiplyPKdS0_Pdx --------------------------
	.section	.nv.info._Z14matrixMultiplyPKdS0_Pdx,"",@"SHT_CUDA_INFO"
	.sectionflags	@""
	.align	4


	//----- nvinfo : EIATTR_CUDA_API_VERSION
	.align		4
        /*0000*/ 	.byte	0x04, 0x37
        /*0002*/ 	.short	(.L_7 - .L_6)
.L_6:
        /*0004*/ 	.word	0x00000082


	//----- nvinfo : EIATTR_KPARAM_INFO
	.align		4
.L_7:
        /*0008*/ 	.byte	0x04, 0x17
        /*000a*/ 	.short	(.L_9 - .L_8)
.L_8:
        /*000c*/ 	.word	0x00000000
        /*0010*/ 	.short	0x0003
        /*0012*/ 	.short	0x0018
        /*0014*/ 	.byte	0x00, 0xf0, 0x21, 0x00


	//----- nvinfo : EIATTR_KPARAM_INFO
	.align		4
.L_9:
        /*0018*/ 	.byte	0x04, 0x17
        /*001a*/ 	.short	(.L_11 - .L_10)
.L_10:
        /*001c*/ 	.word	0x00000000
        /*0020*/ 	.short	0x0002
        /*0022*/ 	.short	0x0010
        /*0024*/ 	.byte	0x00, 0xf5, 0x21, 0x00


	//----- nvinfo : EIATTR_KPARAM_INFO
	.align		4
.L_11:
        /*0028*/ 	.byte	0x04, 0x17
        /*002a*/ 	.short	(.L_13 - .L_12)
.L_12:
        /*002c*/ 	.word	0x00000000
        /*0030*/ 	.short	0x0001
        /*0032*/ 	.short	0x0008
        /*0034*/ 	.byte	0x00, 0xf5, 0x21, 0x00


	//----- nvinfo : EIATTR_KPARAM_INFO
	.align		4
.L_13:
        /*0038*/ 	.byte	0x04, 0x17
        /*003a*/ 	.short	(.L_15 - .L_14)
.L_14:
        /*003c*/ 	.word	0x00000000
        /*0040*/ 	.short	0x0000
        /*0042*/ 	.short	0x0000
        /*0044*/ 	.byte	0x00, 0xf5, 0x21, 0x00


	//----- nvinfo : EIATTR_SPARSE_MMA_MASK
	.align		4
.L_15:
        /*0048*/ 	.byte	0x03, 0x50
        /*004a*/ 	.short	0x0000


	//----- nvinfo : EIATTR_MAXREG_COUNT
	.align		4
        /*004c*/ 	.byte	0x03, 0x1b
        /*004e*/ 	.short	0x00ff


	//----- nvinfo : EIATTR_MERCURY_ISA_VERSION
	.align		4
        /*0050*/ 	.byte	0x03, 0x5f
        /*0052*/ 	.short	0x0101


	//----- nvinfo : EIATTR_VRC_CTA_INIT_COUNT
	.align		4
        /*0054*/ 	.byte	0x02, 0x4a
	.zero		1
	.zero		1


	//----- nvinfo : EIATTR_EXIT_INSTR_OFFSETS
	.align		4
        /*0058*/ 	.byte	0x04, 0x1c
        /*005a*/ 	.short	(.L_17 - .L_16)


	//   ....[0]....
.L_16:
        /*005c*/ 	.word	0x00000d30


	//----- nvinfo : EIATTR_CBANK_PARAM_SIZE
	.align		4
.L_17:
        /*0060*/ 	.byte	0x03, 0x19
        /*0062*/ 	.short	0x0020


	//----- nvinfo : EIATTR_PARAM_CBANK
	.align		4
        /*0064*/ 	.byte	0x04, 0x0a
        /*0066*/ 	.short	(.L_19 - .L_18)
	.align		4
.L_18:
        /*0068*/ 	.word	index@(.nv.constant0._Z14matrixMultiplyPKdS0_Pdx)
        /*006c*/ 	.short	0x0380
        /*006e*/ 	.short	0x0020


	//----- nvinfo : EIATTR_SW_WAR
	.align		4
.L_19:
        /*0070*/ 	.byte	0x04, 0x36
        /*0072*/ 	.short	(.L_21 - .L_20)
.L_20:
        /*0074*/ 	.word	0x00000008
.L_21:


//--------------------- .nv.callgraph             --------------------------
	.section	.nv.callgraph,"",@"SHT_CUDA_CALLGRAPH"
	.align	4
	.sectionentsize	8
	.align		4
        /*0000*/ 	.word	0x00000000
	.align		4
        /*0004*/ 	.word	0xffffffff
	.align		4
        /*0008*/ 	.word	0x00000000
	.align		4
        /*000c*/ 	.word	0xfffffffe
	.align		4
        /*0010*/ 	.word	0x00000000
	.align		4
        /*0014*/ 	.word	0xfffffffd
	.align		4
        /*0018*/ 	.word	0x00000000
	.align		4
        /*001c*/ 	.word	0xfffffffc


//--------------------- .text._Z14matrixMultiplyPKdS0_Pdx --------------------------
	.section	.text._Z14matrixMultiplyPKdS0_Pdx,"ax",@progbits
	.align	128
        .global         _Z14matrixMultiplyPKdS0_Pdx
        .type           _Z14matrixMultiplyPKdS0_Pdx,@function
        .size           _Z14matrixMultiplyPKdS0_Pdx,(.L_x_6 - _Z14matrixMultiplyPKdS0_Pdx)
        .other          _Z14matrixMultiplyPKdS0_Pdx,@"STO_CUDA_ENTRY STV_DEFAULT"
_Z14matrixMultiplyPKdS0_Pdx:
.text._Z14matrixMultiplyPKdS0_Pdx:
[----:B------:R-:W-:Y:S08]  /*0000*/  LDC R1, c[0x0][0x37c] ;  /* 0x0000df00ff017b82 */ /* 0x000ff00000000800 */
[----:B------:R-:W0:Y:S01]  /*0010*/  LDC.64 R12, c[0x0][0x398] ;  /* 0x0000e600ff0c7b82 */ /* 0x000e220000000a00 */
[----:B------:R-:W1:Y:S01]  /*0020*/  S2R R3, SR_TID.Y ;  /* 0x0000000000037919 */ /* 0x000e620000002200 */
[----:B------:R-:W2:Y:S01]  /*0030*/  LDCU.64 UR4, c[0x0][0x358] ;  /* 0x00006b00ff0477ac */ /* 0x000ea20008000a00 */
[----:B------:R-:W-:Y:S01]  /*0040*/  CS2R R20, SRZ ;  /* 0x0000000000147805 */ /* 0x000fe2000001ff00 */
[----:B------:R-:W3:Y:S04]  /*0050*/  S2R R11, SR_TID.X ;  /* 0x00000000000b7919 */ /* 0x000ee80000002100 */
[----:B------:R-:W1:Y:S08]  /*0060*/  LDC R0, c[0x0][0x364] ;  /* 0x0000d900ff007b82 */ /* 0x000e700000000800 */
[----:B------:R-:W1:Y:S08]  /*0070*/  S2UR UR6, SR_CTAID.Y ;  /* 0x00000000000679c3 */ /* 0x000e700000002600 */
[----:B------:R-:W3:Y:S01]  /*0080*/  S2UR UR7, SR_CTAID.X ;  /* 0x00000000000779c3 */ /* 0x000ee20000002500 */
[----:B0-----:R-:W-:-:S04]  /*0090*/  ISETP.GE.U32.AND P0, PT, R12, 0x1, PT ;  /* 0x000000010c00780c */ /* 0x001fc80003f06070 */
[----:B------:R-:W-:-:S03]  /*00a0*/  ISETP.GE.AND.EX P0, PT, R13, RZ, PT, P0 ;  /* 0x000000ff0d00720c */ /* 0x000fc60003f06300 */
[----:B------:R-:W3:Y:S01]  /*00b0*/  LDC R10, c[0x0][0x360] ;  /* 0x0000d800ff0a7b82 */ /* 0x000ee20000000800 */
[----:B-1----:R-:W-:Y:S02]  /*00c0*/  IMAD R0, R0, UR6, R3 ;  /* 0x0000000600007c24 */ /* 0x002fe4000f8e0203 */
[----:B---3--:R-:W-:-:S07]  /*00d0*/  IMAD R10, R10, UR7, R11 ;  /* 0x000000070a0a7c24 */ /* 0x008fce000f8e020b */
[----:B--2---:R-:W-:Y:S05]  /*00e0*/  @!P0 BRA `(.L_x_0) ;  /* 0x0000000800f08947 */ /* 0x004fea0003800000 */
[----:B------:R-:W-:Y:S01]  /*00f0*/  ISETP.GE.U32.AND P1, PT, R12, 0x8, PT ;  /* 0x000000080c00780c */ /* 0x000fe20003f26070 */
[----:B------:R-:W-:Y:S01]  /*0100*/  IMAD.WIDE.U32 R8, R0, R12, RZ ;  /* 0x0000000c00087225 */ /* 0x000fe200078e00ff */
[----:B------:R-:W-:Y:S02]  /*0110*/  LOP3.LUT R3, R12, 0x7, RZ, 0xc0, !PT ;  /* 0x000000070c037812 */ /* 0x000fe400078ec0ff */
[----:B------:R-:W-:Y:S02]  /*0120*/  CS2R R4, SRZ ;  /* 0x0000000000047805 */ /* 0x000fe4000001ff00 */
[----:B------:R-:W-:Y:S02]  /*0130*/  ISETP.GE.U32.AND.EX P1, PT, R13, RZ, PT, P1 ;  /* 0x000000ff0d00720c */ /* 0x000fe40003f26110 */
[----:B------:R-:W-:Y:S02]  /*0140*/  CS2R R20, SRZ ;  /* 0x0000000000147805 */ /* 0x000fe4000001ff00 */
[----:B------:R-:W-:Y:S01]  /*0150*/  ISETP.NE.U32.AND P0, PT, R3, RZ, PT ;  /* 0x000000ff0300720c */ /* 0x000fe20003f05070 */
[----:B------:R-:W-:-:S03]  /*0160*/  IMAD R6, R0, R13, R9 ;  /* 0x0000000d00067224 */ /* 0x000fc600078e0209 */
[----:B------:R-:W-:-:S05]  /*0170*/  ISETP.NE.AND.EX P0, PT, RZ, RZ, PT, P0 ;  /* 0x000000ffff00720c */ /* 0x000fca0003f05300 */
[----:B------:R-:W-:Y:S08]  /*0180*/  @!P1 BRA `(.L_x_1) ;  /* 0x0000000400009947 */ /* 0x000ff00003800000 */
[----:B------:R-:W0:Y:S01]  /*0190*/  LDCU.128 UR8, c[0x0][0x380] ;  /* 0x00007000ff0877ac */ /* 0x000e220008000c00 */
[C---:B------:R-:W-:Y:S01]  /*01a0*/  LOP3.LUT R4, R12.reuse, 0xfffffff8, RZ, 0xc0, !PT ;  /* 0xfffffff80c047812 */ /* 0x040fe200078ec0ff */
[C---:B------:R-:W-:Y:S01]  /*01b0*/  IMAD.SHL.U32 R26, R12.reuse, 0x8, RZ ;  /* 0x000000080c1a7824 */ /* 0x040fe200078e00ff */
[----:B------:R-:W-:Y:S02]  /*01c0*/  LOP3.LUT R5, R13, 0x7fffffff, RZ, 0xc0, !PT ;  /* 0x7fffffff0d057812 */ /* 0x000fe400078ec0ff */
[----:B------:R-:W-:Y:S02]  /*01d0*/  CS2R R20, SRZ ;  /* 0x0000000000147805 */ /* 0x000fe4000001ff00 */
[C-C-:B------:R-:W-:Y:S01]  /*01e0*/  SHF.L.U64.HI R25, R12.reuse, 0x3, R13.reuse ;  /* 0x000000030c197819 */ /* 0x140fe2000001020d */
[----:B------:R-:W-:Y:S01]  /*01f0*/  IMAD.MOV.U32 R28, RZ, RZ, R4 ;  /* 0x000000ffff1c7224 */ /* 0x000fe200078e0004 */
[----:B------:R-:W-:Y:S01]  /*0200*/  SHF.L.U64.HI R27, R12, 0x6, R13 ;  /* 0x000000060c1b7819 */ /* 0x000fe2000001020d */
[----:B------:R-:W-:Y:S01]  /*0210*/  IMAD.MOV.U32 R2, RZ, RZ, R5 ;  /* 0x000000ffff027224 */ /* 0x000fe200078e0005 */
[----:B0-----:R-:W-:-:S02]  /*0220*/  LEA R7, P1, R10, UR10, 0x3 ;  /* 0x0000000a0a077c11 */ /* 0x001fc4000f8218ff */
[----:B------:R-:W-:Y:S02]  /*0230*/  LEA R14, P2, R8, UR8, 0x3 ;  /* 0x00000008080e7c11 */ /* 0x000fe4000f8418ff */
[----:B------:R-:W-:Y:S02]  /*0240*/  LEA.HI.X R24, R10, UR11, RZ, 0x3, P1 ;  /* 0x0000000b0a187c11 */ /* 0x000fe400088f1cff */
[----:B------:R-:W-:Y:S02]  /*0250*/  LEA.HI.X R15, R8, UR9, R6, 0x3, P2 ;  /* 0x00000009080f7c11 */ /* 0x000fe400090f1c06 */
[----:B------:R-:W-:-:S05]  /*0260*/  IADD3 R14, P1, PT, R14, 0x20, RZ ;  /* 0x000000200e0e7810 */ /* 0x000fca0007f3e0ff */
[----:B------:R-:W-:-:S08]  /*0270*/  IMAD.X R15, RZ, RZ, R15, P1 ;  /* 0x000000ffff0f7224 */ /* 0x000fd000008e060f */
.L_x_2:
[----:B------:R-:W-:Y:S01]  /*0280*/  IMAD.MOV.U32 R22, RZ, RZ, R7 ;  /* 0x000000ffff167224 */ /* 0x000fe200078e0007 */
[----:B------:R-:W2:Y:S01]  /*0290*/  LDG.E.64 R16, desc[UR4][R14.64+-0x20] ;  /* 0xffffe0040e107981 */ /* 0x000ea2000c1e1b00 */
[----:B------:R-:W-:-:S03]  /*02a0*/  IMAD.MOV.U32 R23, RZ, RZ, R24 ;  /* 0x000000ffff177224 */ /* 0x000fc600078e0018 */
[----:B------:R-:W3:Y:S04]  /*02b0*/  LDG.E.64 R18, desc[UR4][R14.64+-0x18] ;  /* 0xffffe8040e127981 */ /* 0x000ee8000c1e1b00 */
[----:B------:R-:W2:Y:S02]  /*02c0*/  LDG.E.64 R22, desc[UR4][R22.64] ;  /* 0x0000000416167981 */ /* 0x000ea4000c1e1b00 */
[----:B--2---:R-:W-:Y:S01]  /*02d0*/  DFMA R22, R16, R22, R20 ;  /* 0x000000161016722b */ /* 0x004fe20000000014 */
[----:B------:R-:W-:-:S05]  /*02e0*/  IADD3 R16, P1, PT, R7, R26, RZ ;  /* 0x0000001a07107210 */ /* 0x000fca0007f3e0ff */
[----:B------:R-:W-:-:S05]  /*02f0*/  IMAD.X R17, R24, 0x1, R25, P1 ;  /* 0x0000000118117824 */ /* 0x000fca00008e0619 */
[----:B------:R-:W3:Y:S02]  /*0300*/  LDG.E.64 R20, desc[UR4][R16.64] ;  /* 0x0000000410147981 */ /* 0x000ee4000c1e1b00 */
[----:B---3--:R-:W-:Y:S01]  /*0310*/  DFMA R20, R18, R20, R22 ;  /* 0x000000141214722b */ /* 0x008fe20000000016 */
[----:B------:R-:W-:-:S05]  /*0320*/  IADD3 R18, P1, PT, R16, R26, RZ ;  /* 0x0000001a10127210 */ /* 0x000fca0007f3e0ff */
[----:B------:R-:W-:Y:S02]  /*0330*/  IMAD.X R19, R17, 0x1, R25, P1 ;  /* 0x0000000111137824 */ /* 0x000fe400008e0619 */
[----:B------:R-:W2:Y:S04]  /*0340*/  LDG.E.64 R16, desc[UR4][R14.64+-0x10] ;  /* 0xfffff0040e107981 */ /* 0x000ea8000c1e1b00 */
[----:B------:R0:W2:Y:S02]  /*0350*/  LDG.E.64 R22, desc[UR4][R18.64] ;  /* 0x0000000412167981 */ /* 0x0000a4000c1e1b00 */
[----:B0-----:R-:W-:-:S05]  /*0360*/  IADD3 R18, P1, PT, R18, R26, RZ ;  /* 0x0000001a12127210 */ /* 0x001fca0007f3e0ff */
[----:B------:R-:W-:Y:S01]  /*0370*/  IMAD.X R19, R19, 0x1, R25, P1 ;  /* 0x0000000113137824 */ /* 0x000fe200008e0619 */
[----:B--2---:R-:W-:-:S04]  /*0380*/  DFMA R22, R16, R22, R20 ;  /* 0x000000161016722b */ /* 0x004fc80000000014 */
[----:B------:R-:W2:Y:S04]  /*0390*/  LDG.E.64 R20, desc[UR4][R18.64] ;  /* 0x0000000412147981 */ /* 0x000ea8000c1e1b00 */
[----:B------:R-:W2:Y:S02]  /*03a0*/  LDG.E.64 R16, desc[UR4][R14.64+-0x8] ;  /* 0xfffff8040e107981 */ /* 0x000ea4000c1e1b00 */
[----:B--2---:R-:W-:Y:S01]  /*03b0*/  DFMA R20, R16, R20, R22 ;  /* 0x000000141014722b */ /* 0x004fe20000000016 */
[----:B------:R-:W-:-:S05]  /*03c0*/  IADD3 R16, P1, PT, R18, R26, RZ ;  /* 0x0000001a12107210 */ /* 0x000fca0007f3e0ff */
[--C-:B------:R-:W-:Y:S02]  /*03d0*/  IMAD.X R17, R19, 0x1, R25.reuse, P1 ;  /* 0x0000000113117824 */ /* 0x100fe400008e0619 */
[----:B------:R-:W2:Y:S04]  /*03e0*/  LDG.E.64 R18, desc[UR4][R14.64] ;  /* 0x000000040e127981 */ /* 0x000ea8000c1e1b00 */
[----:B------:R-:W2:Y:S02]  /*03f0*/  LDG.E.64 R22, desc[UR4][R16.64] ;  /* 0x0000000410167981 */ /* 0x000ea4000c1e1b00 */
[----:B--2---:R-:W-:Y:S01]  /*0400*/  DFMA R22, R18, R22, R20 ;  /* 0x000000161216722b */ /* 0x004fe20000000014 */
[----:B------:R-:W-:Y:S01]  /*0410*/  IADD3 R20, P1, PT, R16, R26, RZ ;  /* 0x0000001a10147210 */ /* 0x000fe20007f3e0ff */
[----:B------:R-:W2:Y:S04]  /*0420*/  LDG.E.64 R18, desc[UR4][R14.64+0x8] ;  /* 0x000008040e127981 */ /* 0x000ea8000c1e1b00 */
[----:B------:R-:W-:-:S05]  /*0430*/  IMAD.X R21, R17, 0x1, R25, P1 ;  /* 0x0000000111157824 */ /* 0x000fca00008e0619 */
        /* <DEDUP_REMOVED lines=8> */
[----:B------:R0:W2:Y:S04]  /*04c0*/  LDG.E.64 R20, desc[UR4][R14.64+0x18] ;  /* 0x000018040e147981 */ /* 0x0000a8000c1e1b00 */
[----:B------:R-:W-:-:S06]  /*04d0*/  IMAD.X R23, R19, 0x1, R25, P1 ;  /* 0x0000000113177824 */ /* 0x000fcc00008e0619 */
[----:B------:R-:W2:Y:S01]  /*04e0*/  LDG.E.64 R22, desc[UR4][R22.64] ;  /* 0x0000000416167981 */ /* 0x000ea2000c1e1b00 */
[----:B------:R-:W-:-:S04]  /*04f0*/  IADD3 R28, P1, PT, R28, -0x8, RZ ;  /* 0xfffffff81c1c7810 */ /* 0x000fc80007f3e0ff */
[----:B------:R-:W-:Y:S02]  /*0500*/  IADD3.X R2, PT, PT, R2, -0x1, RZ, P1, !PT ;  /* 0xffffffff02027810 */ /* 0x000fe40000ffe4ff */
[----:B------:R-:W-:-:S04]  /*0510*/  ISETP.NE.U32.AND P1, PT, R28, RZ, PT ;  /* 0x000000ff1c00720c */ /* 0x000fc80003f25070 */
[----:B------:R-:W-:Y:S02]  /*0520*/  ISETP.NE.AND.EX P1, PT, R2, RZ, PT, P1 ;  /* 0x000000ff0200720c */ /* 0x000fe40003f25310 */
[----:B------:R-:W-:Y:S02]  /*0530*/  LEA R7, P2, R12, R7, 0x6 ;  /* 0x000000070c077211 */ /* 0x000fe400078430ff */
[----:B0-----:R-:W-:-:S03]  /*0540*/  IADD3 R14, P3, PT, R14, 0x40, RZ ;  /* 0x000000400e0e7810 */ /* 0x001fc60007f7e0ff */
[----:B------:R-:W-:Y:S02]  /*0550*/  IMAD.X R24, R24, 0x1, R27, P2 ;  /* 0x0000000118187824 */ /* 0x000fe400010e061b */
[----:B------:R-:W-:Y:S01]  /*0560*/  IMAD.X R15, RZ, RZ, R15, P3 ;  /* 0x000000ffff0f7224 */ /* 0x000fe200018e060f */
[----:B--2---:R-:W-:-:S03]  /*0570*/  DFMA R20, R20, R22, R16 ;  /* 0x000000161414722b */ /* 0x004fc60000000010 */
[----:B------:R-:W-:Y:S08]  /*0580*/  @P1 BRA `(.L_x_2) ;  /* 0xfffffffc003c1947 */ /* 0x000ff0000383ffff */
.L_x_1:
[----:B------:R-:W-:Y:S05]  /*0590*/  @!P0 BRA `(.L_x_0) ;  /* 0x0000000400c48947 */ /* 0x000fea0003800000 */
[----:B------:R-:W-:Y:S02]  /*05a0*/  ISETP.GE.U32.AND P1, PT, R3, 0x4, PT ;  /* 0x000000040300780c */ /* 0x000fe40003f26070 */
[----:B------:R-:W-:Y:S02]  /*05b0*/  LOP3.LUT R2, R12, 0x3, RZ, 0xc0, !PT ;  /* 0x000000030c027812 */ /* 0x000fe400078ec0ff */
[----:B------:R-:W-:Y:S02]  /*05c0*/  ISETP.GE.U32.AND.EX P1, PT, RZ, RZ, PT, P1 ;  /* 0x000000ffff00720c */ /* 0x000fe40003f26110 */
[----:B------:R-:W-:-:S04]  /*05d0*/  ISETP.NE.U32.AND P0, PT, R2, RZ, PT ;  /* 0x000000ff0200720c */ /* 0x000fc80003f05070 */
[----:B------:R-:W-:-:S07]  /*05e0*/  ISETP.NE.AND.EX P0, PT, RZ, RZ, PT, P0 ;  /* 0x000000ffff00720c */ /* 0x000fce0003f05300 */
[----:B------:R-:W-:Y:S06]  /*05f0*/  @!P1 BRA `(.L_x_3) ;  /* 0x0000000000d49947 */ /* 0x000fec0003800000 */
[----:B------:R-:W0:Y:S01]  /*0600*/  LDCU.128 UR8, c[0x0][0x380] ;  /* 0x00007000ff0877ac */ /* 0x000e220008000c00 */
[----:B------:R-:W-:Y:S01]  /*0610*/  IMAD R3, R5, R12, RZ ;  /* 0x0000000c05037224 */ /* 0x000fe200078e02ff */
[C---:B------:R-:W-:Y:S01]  /*0620*/  IADD3 R7, P1, PT, R4.reuse, R8, RZ ;  /* 0x0000000804077210 */ /* 0x040fe20007f3e0ff */
[----:B------:R-:W-:Y:S02]  /*0630*/  IMAD.MOV.U32 R11, RZ, RZ, RZ ;  /* 0x000000ffff0b7224 */ /* 0x000fe400078e00ff */
[C---:B------:R-:W-:Y:S02]  /*0640*/  IMAD R3, R4.reuse, R13, R3 ;  /* 0x0000000d04037224 */ /* 0x040fe400078e0203 */
[----:B------:R-:W-:-:S04]  /*0650*/  IMAD.WIDE.U32 R14, R4, R12, R10 ;  /* 0x0000000c040e7225 */ /* 0x000fc800078e000a */
[----:B------:R-:W-:Y:S02]  /*0660*/  IMAD.X R16, R5, 0x1, R6, P1 ;  /* 0x0000000105107824 */ /* 0x000fe400008e0606 */
[----:B------:R-:W-:Y:S01]  /*0670*/  IMAD.IADD R3, R15, 0x1, R3 ;  /* 0x000000010f037824 */ /* 0x000fe200078e0203 */
[C---:B0-----:R-:W-:Y:S02]  /*0680*/  LEA R18, P1, R7.reuse, UR8, 0x3 ;  /* 0x0000000807127c11 */ /* 0x041fe4000f8218ff */
[C---:B------:R-:W-:Y:S02]  /*0690*/  LEA R22, P2, R14.reuse, UR10, 0x3 ;  /* 0x0000000a0e167c11 */ /* 0x040fe4000f8418ff */
[----:B------:R-:W-:Y:S02]  /*06a0*/  LEA.HI.X R19, R7, UR9, R16, 0x3, P1 ;  /* 0x0000000907137c11 */ /* 0x000fe400088f1c10 */
[----:B------:R-:W-:-:S04]  /*06b0*/  LEA.HI.X R23, R14, UR11, R3, 0x3, P2 ;  /* 0x0000000b0e177c11 */ /* 0x000fc800090f1c03 */
[----:B------:R-:W2:Y:S04]  /*06c0*/  LDG.E.64 R18, desc[UR4][R18.64] ;  /* 0x0000000412127981 */ /* 0x000ea8000c1e1b00 */
[----:B------:R-:W2:Y:S01]  /*06d0*/  LDG.E.64 R22, desc[UR4][R22.64] ;  /* 0x0000000416167981 */ /* 0x000ea2000c1e1b00 */
[C---:B------:R-:W-:Y:S02]  /*06e0*/  VIADD R7, R4.reuse, 0x1 ;  /* 0x0000000104077836 */ /* 0x040fe40000000000 */
[----:B------:R-:W-:Y:S02]  /*06f0*/  VIADD R5, R4, 0x2 ;  /* 0x0000000204057836 */ /* 0x000fe40000000000 */
[----:B------:R-:W-:-:S04]  /*0700*/  IMAD.WIDE.U32 R14, R7, R12, R10 ;  /* 0x0000000c070e7225 */ /* 0x000fc800078e000a */
[----:B------:R-:W-:Y:S01]  /*0710*/  IMAD R3, R7, R13, R15 ;  /* 0x0000000d07037224 */ /* 0x000fe200078e020f */
[----:B------:R-:W-:Y:S01]  /*0720*/  LEA R16, P1, R14, UR10, 0x3 ;  /* 0x0000000a0e107c11 */ /* 0x000fe2000f8218ff */
[----:B------:R-:W-:-:S03]  /*0730*/  IMAD.WIDE.U32 R24, R5, R12, R10 ;  /* 0x0000000c05187225 */ /* 0x000fc600078e000a */
[----:B------:R-:W-:Y:S01]  /*0740*/  LEA.HI.X R17, R14, UR11, R3, 0x3, P1 ;  /* 0x0000000b0e117c11 */ /* 0x000fe200088f1c03 */
[----:B------:R-:W-:Y:S01]  /*0750*/  IMAD R3, R5, R13, R25 ;  /* 0x0000000d05037224 */ /* 0x000fe200078e0219 */
[----:B------:R-:W-:-:S04]  /*0760*/  LEA R14, P1, R24, UR10, 0x3 ;  /* 0x0000000a180e7c11 */ /* 0x000fc8000f8218ff */
[----:B------:R-:W-:Y:S01]  /*0770*/  LEA.HI.X R15, R24, UR11, R3, 0x3, P1 ;  /* 0x0000000b180f7c11 */ /* 0x000fe200088f1c03 */
[----:B------:R-:W3:Y:S01]  /*0780*/  LDG.E.64 R16, desc[UR4][R16.64] ;  /* 0x0000000410107981 */ /* 0x000ee2000c1e1b00 */
[-C--:B------:R-:W-:Y:S02]  /*0790*/  IADD3 R3, P1, PT, R7, R8.reuse, RZ ;  /* 0x0000000807037210 */ /* 0x080fe40007f3e0ff */
[----:B------:R-:W-:Y:S01]  /*07a0*/  IADD3 R7, P2, PT, R5, R8, RZ ;  /* 0x0000000805077210 */ /* 0x000fe20007f5e0ff */
[----:B------:R-:W-:Y:S01]  /*07b0*/  VIADD R5, R4, 0x3 ;  /* 0x0000000304057836 */ /* 0x000fe20000000000 */
[----:B------:R-:W4:Y:S01]  /*07c0*/  LDG.E.64 R14, desc[UR4][R14.64] ;  /* 0x000000040e0e7981 */ /* 0x000f22000c1e1b00 */
[----:B------:R-:W-:Y:S01]  /*07d0*/  IMAD.X R28, RZ, RZ, R6, P1 ;  /* 0x000000ffff1c7224 */ /* 0x000fe200008e0606 */
[----:B------:R-:W-:Y:S01]  /*07e0*/  LEA R26, P1, R3, UR8, 0x3 ;  /* 0x00000008031a7c11 */ /* 0x000fe2000f8218ff */
[----:B------:R-:W-:-:S03]  /*07f0*/  IMAD.WIDE.U32 R24, R5, R12, R10 ;  /* 0x0000000c05187225 */ /* 0x000fc600078e000a */
[----:B------:R-:W-:Y:S02]  /*0800*/  LEA.HI.X R27, R3, UR9, R28, 0x3, P1 ;  /* 0x00000009031b7c11 */ /* 0x000fe400088f1c1c */
[C---:B------:R-:W-:Y:S01]  /*0810*/  IADD3 R3, P1, PT, R5.reuse, R8, RZ ;  /* 0x0000000805037210 */ /* 0x040fe20007f3e0ff */
[----:B------:R-:W-:-:S03]  /*0820*/  IMAD R5, R5, R13, R25 ;  /* 0x0000000d05057224 */ /* 0x000fc600078e0219 */
[----:B------:R-:W3:Y:S01]  /*0830*/  LDG.E.64 R26, desc[UR4][R26.64] ;  /* 0x000000041a1a7981 */ /* 0x000ee2000c1e1b00 */
[--C-:B------:R-:W-:Y:S01]  /*0840*/  IMAD.X R28, RZ, RZ, R6.reuse, P1 ;  /* 0x000000ffff1c7224 */ /* 0x100fe200008e0606 */
[----:B--2---:R-:W-:Y:S01]  /*0850*/  DFMA R20, R18, R22, R20 ;  /* 0x000000161214722b */ /* 0x004fe20000000014 */
[----:B------:R-:W-:Y:S01]  /*0860*/  IMAD.X R18, RZ, RZ, R6, P2 ;  /* 0x000000ffff127224 */ /* 0x000fe200010e0606 */
[----:B------:R-:W-:-:S04]  /*0870*/  LEA R22, P2, R7, UR8, 0x3 ;  /* 0x0000000807167c11 */ /* 0x000fc8000f8418ff */
[----:B------:R-:W-:Y:S02]  /*0880*/  LEA.HI.X R23, R7, UR9, R18, 0x3, P2 ;  /* 0x0000000907177c11 */ /* 0x000fe400090f1c12 */
[----:B------:R-:W-:-:S04]  /*0890*/  LEA R18, P2, R24, UR10, 0x3 ;  /* 0x0000000a18127c11 */ /* 0x000fc8000f8418ff */
[----:B------:R-:W-:Y:S01]  /*08a0*/  LEA.HI.X R19, R24, UR11, R5, 0x3, P2 ;  /* 0x0000000b18137c11 */ /* 0x000fe200090f1c05 */
[----:B------:R-:W4:Y:S01]  /*08b0*/  LDG.E.64 R22, desc[UR4][R22.64] ;  /* 0x0000000416167981 */ /* 0x000f22000c1e1b00 */
[----:B------:R-:W-:-:S04]  /*08c0*/  LEA R24, P2, R3, UR8, 0x3 ;  /* 0x0000000803187c11 */ /* 0x000fc8000f8418ff */
[----:B------:R-:W-:Y:S01]  /*08d0*/  LEA.HI.X R25, R3, UR9, R28, 0x3, P2 ;  /* 0x0000000903197c11 */ /* 0x000fe200090f1c1c */
[----:B------:R-:W2:Y:S05]  /*08e0*/  LDG.E.64 R18, desc[UR4][R18.64] ;  /* 0x0000000412127981 */ /* 0x000eaa000c1e1b00 */
[----:B------:R-:W2:Y:S01]  /*08f0*/  LDG.E.64 R24, desc[UR4][R24.64] ;  /* 0x0000000418187981 */ /* 0x000ea2000c1e1b00 */
[----:B---3--:R-:W-:Y:S01]  /*0900*/  DFMA R20, R26, R16, R20 ;  /* 0x000000101a14722b */ /* 0x008fe20000000014 */
[----:B------:R-:W-:Y:S02]  /*0910*/  VIADD R4, R4, 0x4 ;  /* 0x0000000404047836 */ /* 0x000fe40000000000 */
[----:B------:R-:W-:-:S05]  /*0920*/  IMAD.MOV.U32 R5, RZ, RZ, RZ ;  /* 0x000000ffff057224 */ /* 0x000fca00078e00ff */
[----:B----4-:R-:W-:-:S08]  /*0930*/  DFMA R20, R22, R14, R20 ;  /* 0x0000000e1614722b */ /* 0x010fd00000000014 */
[----:B--2---:R-:W-:-:S11]  /*0940*/  DFMA R20, R24, R18, R20 ;  /* 0x000000121814722b */ /* 0x004fd60000000014 */
.L_x_3:
[----:B------:R-:W-:Y:S05]  /*0950*/  @!P0 BRA `(.L_x_0) ;  /* 0x0000000000d48947 */ /* 0x000fea0003800000 */
[----:B------:R-:W-:Y:S02]  /*0960*/  ISETP.NE.U32.AND P1, PT, R2, 0x1, PT ;  /* 0x000000010200780c */ /* 0x000fe40003f25070 */
[----:B------:R-:W-:Y:S02]  /*0970*/  LOP3.LUT R3, R12, 0x1, RZ, 0xc0, !PT ;  /* 0x000000010c037812 */ /* 0x000fe400078ec0ff */
[----:B------:R-:W-:Y:S02]  /*0980*/  ISETP.NE.AND.EX P1, PT, RZ, RZ, PT, P1 ;  /* 0x000000ffff00720c */ /* 0x000fe40003f25310 */
[----:B------:R-:W-:-:S04]  /*0990*/  ISETP.NE.U32.AND P0, PT, R3, 0x1, PT ;  /* 0x000000010300780c */ /* 0x000fc80003f05070 */
[----:B------:R-:W-:-:S07]  /*09a0*/  ISETP.NE.U32.AND.EX P0, PT, RZ, RZ, PT, P0 ;  /* 0x000000ffff00720c */ /* 0x000fce0003f05100 */
[----:B------:R-:W-:Y:S06]  /*09b0*/  @!P1 BRA `(.L_x_4) ;  /* 0x0000000000789947 */ /* 0x000fec0003800000 */
[----:B------:R-:W0:Y:S01]  /*09c0*/  LDCU.128 UR8, c[0x0][0x380] ;  /* 0x00007000ff0877ac */ /* 0x000e220008000c00 */
[----:B------:R-:W-:Y:S01]  /*09d0*/  IMAD R2, R5, R12, RZ ;  /* 0x0000000c05027224 */ /* 0x000fe200078e02ff */
[C---:B------:R-:W-:Y:S01]  /*09e0*/  IADD3 R3, P2, PT, R4.reuse, R8, RZ ;  /* 0x0000000804037210 */ /* 0x040fe20007f5e0ff */
[----:B------:R-:W-:Y:S02]  /*09f0*/  IMAD.MOV.U32 R14, RZ, RZ, R10 ;  /* 0x000000ffff0e7224 */ /* 0x000fe400078e000a */
[----:B------:R-:W-:Y:S02]  /*0a00*/  IMAD.MOV.U32 R15, RZ, RZ, RZ ;  /* 0x000000ffff0f7224 */ /* 0x000fe400078e00ff */
[C---:B------:R-:W-:Y:S02]  /*0a10*/  IMAD R17, R4.reuse, R13, R2 ;  /* 0x0000000d04117224 */ /* 0x040fe400078e0202 */
[----:B------:R-:W-:-:S04]  /*0a20*/  IMAD.WIDE.U32 R18, R4, R12, R14 ;  /* 0x0000000c04127225 */ /* 0x000fc800078e000e */
[----:B------:R-:W-:Y:S02]  /*0a30*/  VIADD R7, R4, 0x1 ;  /* 0x0000000104077836 */ /* 0x000fe40000000000 */
[----:B------:R-:W-:Y:S02]  /*0a40*/  IMAD.X R26, R5, 0x1, R6, P2 ;  /* 0x00000001051a7824 */ /* 0x000fe400010e0606 */
[----:B------:R-:W-:Y:S01]  /*0a50*/  IMAD.IADD R17, R19, 0x1, R17 ;  /* 0x0000000113117824 */ /* 0x000fe200078e0211 */
[----:B0-----:R-:W-:Y:S01]  /*0a60*/  LEA R22, P2, R3, UR8, 0x3 ;  /* 0x0000000803167c11 */ /* 0x001fe2000f8418ff */
[C---:B------:R-:W-:Y:S01]  /*0a70*/  IMAD.WIDE.U32 R14, R7.reuse, R12, R14 ;  /* 0x0000000c070e7225 */ /* 0x040fe200078e000e */
[----:B------:R-:W-:Y:S02]  /*0a80*/  LEA R16, P3, R18, UR10, 0x3 ;  /* 0x0000000a12107c11 */ /* 0x000fe4000f8618ff */
[C---:B------:R-:W-:Y:S01]  /*0a90*/  IADD3 R24, P1, PT, R7.reuse, R8, RZ ;  /* 0x0000000807187210 */ /* 0x040fe20007f3e0ff */
[----:B------:R-:W-:Y:S01]  /*0aa0*/  IMAD R7, R7, R13, R15 ;  /* 0x0000000d07077224 */ /* 0x000fe200078e020f */
[----:B------:R-:W-:-:S02]  /*0ab0*/  LEA.HI.X R23, R3, UR9, R26, 0x3, P2 ;  /* 0x0000000903177c11 */ /* 0x000fc400090f1c1a */
[----:B------:R-:W-:Y:S01]  /*0ac0*/  LEA.HI.X R17, R18, UR11, R17, 0x3, P3 ;  /* 0x0000000b12117c11 */ /* 0x000fe200098f1c11 */
[----:B------:R-:W-:Y:S01]  /*0ad0*/  IMAD.X R5, RZ, RZ, R6, P1 ;  /* 0x000000ffff057224 */ /* 0x000fe200008e0606 */
[----:B------:R-:W-:Y:S02]  /*0ae0*/  LEA R2, P4, R24, UR8, 0x3 ;  /* 0x0000000818027c11 */ /* 0x000fe4000f8818ff */
[----:B------:R-:W-:Y:S01]  /*0af0*/  LEA R18, P1, R14, UR10, 0x3 ;  /* 0x0000000a0e127c11 */ /* 0x000fe2000f8218ff */
[----:B------:R-:W2:Y:S01]  /*0b00*/  LDG.E.64 R22, desc[UR4][R22.64] ;  /* 0x0000000416167981 */ /* 0x000ea2000c1e1b00 */
[----:B------:R-:W-:-:S03]  /*0b10*/  LEA.HI.X R3, R24, UR9, R5, 0x3, P4 ;  /* 0x0000000918037c11 */ /* 0x000fc6000a0f1c05 */
[----:B------:R-:W2:Y:S01]  /*0b20*/  LDG.E.64 R16, desc[UR4][R16.64] ;  /* 0x0000000410107981 */ /* 0x000ea2000c1e1b00 */
[----:B------:R-:W-:-:S03]  /*0b30*/  LEA.HI.X R19, R14, UR11, R7, 0x3, P1 ;  /* 0x0000000b0e137c11 */ /* 0x000fc600088f1c07 */
[----:B------:R-:W3:Y:S04]  /*0b40*/  LDG.E.64 R2, desc[UR4][R2.64] ;  /* 0x0000000402027981 */ /* 0x000ee8000c1e1b00 */
[----:B------:R-:W3:Y:S01]  /*0b50*/  LDG.E.64 R18, desc[UR4][R18.64] ;  /* 0x0000000412127981 */ /* 0x000ee2000c1e1b00 */
[----:B------:R-:W-:Y:S02]  /*0b60*/  VIADD R4, R4, 0x2 ;  /* 0x0000000204047836 */ /* 0x000fe40000000000 */
[----:B------:R-:W-:Y:S01]  /*0b70*/  IMAD.MOV.U32 R5, RZ, RZ, RZ ;  /* 0x000000ffff057224 */ /* 0x000fe200078e00ff */
[----:B--2---:R-:W-:-:S08]  /*0b80*/  DFMA R20, R22, R16, R20 ;  /* 0x000000101614722b */ /* 0x004fd00000000014 */
[----:B---3--:R-:W-:-:S11]  /*0b90*/  DFMA R20, R2, R18, R20 ;  /* 0x000000120214722b */ /* 0x008fd60000000014 */
.L_x_4:
[----:B------:R-:W-:Y:S05]  /*0ba0*/  @P0 BRA `(.L_x_0) ;  /* 0x0000000000400947 */ /* 0x000fea0003800000 */
[----:B------:R-:W0:Y:S01]  /*0bb0*/  LDCU.128 UR8, c[0x0][0x380] ;  /* 0x00007000ff0877ac */ /* 0x000e220008000c00 */
[----:B------:R-:W-:Y:S01]  /*0bc0*/  IMAD R7, R5, R12, RZ ;  /* 0x0000000c05077224 */ /* 0x000fe200078e02ff */
[C---:B------:R-:W-:Y:S01]  /*0bd0*/  IADD3 R8, P0, PT, R4.reuse, R8, RZ ;  /* 0x0000000804087210 */ /* 0x040fe20007f1e0ff */
[----:B------:R-:W-:Y:S02]  /*0be0*/  IMAD.MOV.U32 R2, RZ, RZ, R10 ;  /* 0x000000ffff027224 */ /* 0x000fe400078e000a */
[----:B------:R-:W-:Y:S02]  /*0bf0*/  IMAD.MOV.U32 R3, RZ, RZ, RZ ;  /* 0x000000ffff037224 */ /* 0x000fe400078e00ff */
[C---:B------:R-:W-:Y:S02]  /*0c00*/  IMAD R7, R4.reuse, R13, R7 ;  /* 0x0000000d04077224 */ /* 0x040fe400078e0207 */
[----:B------:R-:W-:-:S04]  /*0c10*/  IMAD.WIDE.U32 R2, R4, R12, R2 ;  /* 0x0000000c04027225 */ /* 0x000fc800078e0002 */
[----:B------:R-:W-:Y:S02]  /*0c20*/  IMAD.X R5, R5, 0x1, R6, P0 ;  /* 0x0000000105057824 */ /* 0x000fe400000e0606 */
[----:B------:R-:W-:Y:S01]  /*0c30*/  IMAD.IADD R3, R3, 0x1, R7 ;  /* 0x0000000103037824 */ /* 0x000fe200078e0207 */
[----:B0-----:R-:W-:Y:S02]  /*0c40*/  LEA R6, P0, R8, UR8, 0x3 ;  /* 0x0000000808067c11 */ /* 0x001fe4000f8018ff */
[----:B------:R-:W-:Y:S02]  /*0c50*/  LEA R4, P1, R2, UR10, 0x3 ;  /* 0x0000000a02047c11 */ /* 0x000fe4000f8218ff */
[----:B------:R-:W-:Y:S02]  /*0c60*/  LEA.HI.X R7, R8, UR9, R5, 0x3, P0 ;  /* 0x0000000908077c11 */ /* 0x000fe400080f1c05 */
[----:B------:R-:W-:-:S03]  /*0c70*/  LEA.HI.X R5, R2, UR11, R3, 0x3, P1 ;  /* 0x0000000b02057c11 */ /* 0x000fc600088f1c03 */
[----:B------:R-:W2:Y:S04]  /*0c80*/  LDG.E.64 R2, desc[UR4][R6.64] ;  /* 0x0000000406027981 */ /* 0x000ea8000c1e1b00 */
[----:B------:R-:W2:Y:S02]  /*0c90*/  LDG.E.64 R4, desc[UR4][R4.64] ;  /* 0x0000000404047981 */ /* 0x000ea4000c1e1b00 */
[----:B--2---:R-:W-:-:S11]  /*0ca0*/  DFMA R20, R2, R4, R20 ;  /* 0x000000040214722b */ /* 0x004fd60000000014 */
.L_x_0:
[----:B------:R-:W0:Y:S01]  /*0cb0*/  LDCU.64 UR6, c[0x0][0x390] ;  /* 0x00007200ff0677ac */ /* 0x000e220008000a00 */
[----:B------:R-:W-:Y:S02]  /*0cc0*/  IMAD.MOV.U32 R2, RZ, RZ, R10 ;  /* 0x000000ffff027224 */ /* 0x000fe400078e000a */
[----:B------:R-:W-:Y:S02]  /*0cd0*/  IMAD.MOV.U32 R3, RZ, RZ, RZ ;  /* 0x000000ffff037224 */ /* 0x000fe400078e00ff */
[----:B------:R-:W-:-:S04]  /*0ce0*/  IMAD.WIDE.U32 R2, R0, R12, R2 ;  /* 0x0000000c00027225 */ /* 0x000fc800078e0002 */
[----:B------:R-:W-:Y:S01]  /*0cf0*/  IMAD R13, R0, R13, R3 ;  /* 0x0000000d000d7224 */ /* 0x000fe200078e0203 */
[----:B0-----:R-:W-:-:S04]  /*0d00*/  LEA R4, P0, R2, UR6, 0x3 ;  /* 0x0000000602047c11 */ /* 0x001fc8000f8018ff */
[----:B------:R-:W-:-:S05]  /*0d10*/  LEA.HI.X R5, R2, UR7, R13, 0x3, P0 ;  /* 0x0000000702057c11 */ /* 0x000fca00080f1c0d */
[----:B------:R-:W-:Y:S01]  /*0d20*/  STG.E.64 desc[UR4][R4.64], R20 ;  /* 0x0000001404007986 */ /* 0x000fe2000c101b04 */
[----:B------:R-:W-:Y:S05]  /*0d30*/  EXIT ;  /* 0x000000000000794d */ /* 0x000fea0003800000 */
.L_x_5:
[----:B------:R-:W-:-:S00]  /*0d40*/  BRA `(.L_x_5) ;  /* 0xfffffffc00fc7947 */ /* 0x000fc0000383ffff */
[----:B------:R-:W-:-:S00]  /*0d50*/  NOP ;  /* 0x0000000000007918 */ /* 0x000fc00000000000 */
        /* <DEDUP_REMOVED lines=10> */
.L_x_6:


//--------------------- .nv.shared.reserved.0     --------------------------
	.section	.nv.shared.reserved.0,"aw",@nobits
	.weak		__nv_reservedSMEM_offset_0_alias
	.size		__nv_reservedSMEM_offset_0_alias, 0, 64
	.other		__nv_reservedSMEM_offset_0_alias,@"STO_CUDA_RESERVED_SHARED STV_DEFAULT"
__nv_reservedSMEM_offset_0_alias:
	.zero		0
	.zero		64


//--------------------- .nv.constant0._Z14matrixMultiplyPKdS0_Pdx --------------------------
	.section	.nv.constant0._Z14matrixMultiplyPKdS0_Pdx,"a",@progbits
	.sectionflags	@""
	.align	4
.nv.constant0._Z14matrixMultiplyPKdS0_Pdx:
	.zero		928


//--------------------- SYMBOLS --------------------------

	.type		.nv.reservedSmem.offset0,@object
	.size		.nv.reservedSmem.offset0,0x4
